//
// Generated by NVIDIA NVVM Compiler
//
// Compiler Build ID: CL-36424714
// Cuda compilation tools, release 13.0, V13.0.88
// Based on NVVM 20.0.0
//

.version 9.0
.target sm_100
.address_size 64

	// .globl	_Z11hellokernelv
.extern .func  (.param .b32 func_retval0) vprintf
(
	.param .b64 vprintf_param_0,
	.param .b64 vprintf_param_1
)
;
.global .align 1 .b8 $str[9] = {73, 39, 109, 58, 32, 37, 100, 10};

.visible .entry _Z11hellokernelv()
{
	.local .align 8 .b8 	__local_depot0[8];
	.reg .b64 	%SP;
	.reg .b64 	%SPL;
	.reg .b32 	%r<7>;
	.reg .b64 	%rd<5>;

	mov.u64 	%SPL, __local_depot0;
	cvta.local.u64 	%SP, %SPL;
	add.u64 	%rd1, %SP, 0;
	add.u64 	%rd2, %SPL, 0;
	mov.u32 	%r1, %ctaid.x;
	mov.u32 	%r2, %ntid.x;
	mov.u32 	%r3, %tid.x;
	mad.lo.s32 	%r4, %r1, %r2, %r3;
	st.local.u32 	[%rd2], %r4;
	mov.u64 	%rd3, $str;
	cvta.global.u64 	%rd4, %rd3;
	{ // callseq 0, 0
	.param .b64 param0;
	st.param.b64 	[param0], %rd4;
	.param .b64 param1;
	st.param.b64 	[param1], %rd1;
	.param .b32 retval0;
	call.uni (retval0), 
	vprintf, 
	(
	param0, 
	param1
	);
	ld.param.b32 	%r5, [retval0];
	} // callseq 0
	ret;

}


// ===== COMPILED SASS (sm_100) =====

	.target	sm_100

	.elftype	@"ET_EXEC"


//--------------------- .note.nv.tkinfo           --------------------------
	.section	.note.nv.tkinfo,"",@"SHT_NOTE"
	.sectionflags	@"SHF_NOTE_NV_TKINFO"
	.tkinfo
        /*0018*/ 	.word	0x00000002
        /*0030*/ 	.string	""
        /*0030*/ 	.string	"ptxas"
        /*0030*/ 	.string	"Cuda compilation tools, release 13.0, V13.0.88"
        /*0030*/ 	.string	"Build cuda_13.0.r13.0/compiler.36424714_0"
        /*0030*/ 	.string	"-arch sm_100 -m 64 "



//--------------------- .note.nv.cuinfo           --------------------------
	.section	.note.nv.cuinfo,"",@"SHT_NOTE"
	.sectionflags	@"SHF_NOTE_NV_CUINFO"
        /*0018*/ 	.short	0x0002
        /*001a*/ 	.short	0x0064
        /*001c*/ 	.short	0x0082
	.zero		2


//--------------------- .nv.info                  --------------------------
	.section	.nv.info,"",@"SHT_CUDA_INFO"
	.align	4


	//----- nvinfo : EIATTR_REGCOUNT
	.align		4
        /*0000*/ 	.byte	0x04, 0x2f
        /*0002*/ 	.short	(.L_2 - .L_1)
	.align		4
.L_1:
        /*0004*/ 	.word	index@(_Z11hellokernelv)
        /*0008*/ 	.word	0x00000018


	//----- nvinfo : EIATTR_FRAME_SIZE
	.align		4
.L_2:
        /*000c*/ 	.byte	0x04, 0x11
        /*000e*/ 	.short	(.L_4 - .L_3)
	.align		4
.L_3:
        /*0010*/ 	.word	index@(_Z11hellokernelv)
        /*0014*/ 	.word	0x00000008


	//----- nvinfo : EIATTR_MIN_STACK_SIZE
	.align		4
.L_4:
        /*0018*/ 	.byte	0x04, 0x12
        /*001a*/ 	.short	(.L_6 - .L_5)
	.align		4
.L_5:
        /*001c*/ 	.word	index@(_Z11hellokernelv)
        /*0020*/ 	.word	0x00000008
.L_6:


//--------------------- .nv.compat                --------------------------
	.section	.nv.compat,"",@"SHT_CUDA_COMPAT_INFO"
	.align	4
        /*0000*/ 	.byte	0x02, 0x09, 0x00, 0x00, 0x02, 0x02, 0x01, 0x00, 0x02, 0x05, 0x05, 0x00, 0x03, 0x07, 0x01, 0x01
        /*0010*/ 	.byte	0x02, 0x03, 0x00, 0x00, 0x02, 0x06, 0x01, 0x00, 0x04, 0x0b, 0x08, 0x00, 0x09, 0x00, 0x00, 0x00
        /*0020*/ 	.byte	0x00, 0x00, 0x00, 0x00


//--------------------- .nv.info._Z11hellokernelv --------------------------
	.section	.nv.info._Z11hellokernelv,"",@"SHT_CUDA_INFO"
	.sectionflags	@""
	.align	4


	//----- nvinfo : EIATTR_CUDA_API_VERSION
	.align		4
        /*0000*/ 	.byte	0x04, 0x37
        /*0002*/ 	.short	(.L_8 - .L_7)
.L_7:
        /*0004*/ 	.word	0x00000082


	//----- nvinfo : EIATTR_SPARSE_MMA_MASK
	.align		4
.L_8:
        /*0008*/ 	.byte	0x03, 0x50
        /*000a*/ 	.short	0x0000


	//----- nvinfo : EIATTR_MAXREG_COUNT
	.align		4
        /*000c*/ 	.byte	0x03, 0x1b
        /*000e*/ 	.short	0x00ff


	//----- nvinfo : EIATTR_EXTERNS
	.align		4
        /*0010*/ 	.byte	0x04, 0x0f
        /*0012*/ 	.short	(.L_10 - .L_9)


	//   ....[0]....
	.align		4
.L_9:
        /*0014*/ 	.word	index@(vprintf)


	//----- nvinfo : EIATTR_MERCURY_ISA_VERSION
	.align		4
.L_10:
        /*0018*/ 	.byte	0x03, 0x5f
        /*001a*/ 	.short	0x0101


	//----- nvinfo : EIATTR_VRC_CTA_INIT_COUNT
	.align		4
        /*001c*/ 	.byte	0x02, 0x4a
	.zero		1
	.zero		1


	//----- nvinfo : EIATTR_SYSCALL_OFFSETS
	.align		4
        /*0020*/ 	.byte	0x04, 0x46
        /*0022*/ 	.short	(.L_12 - .L_11)


	//   ....[0]....
.L_11:
        /*0024*/ 	.word	0x00000110


	//----- nvinfo : EIATTR_EXIT_INSTR_OFFSETS
	.align		4
.L_12:
        /*0028*/ 	.byte	0x04, 0x1c
        /*002a*/ 	.short	(.L_14 - .L_13)


	//   ....[0]....
.L_13:
        /*002c*/ 	.word	0x00000120


	//----- nvinfo : EIATTR_SW_WAR
	.align		4
.L_14:
        /*0030*/ 	.byte	0x04, 0x36
        /*0032*/ 	.short	(.L_16 - .L_15)
.L_15:
        /*0034*/ 	.word	0x00000008
.L_16:


//--------------------- .nv.callgraph             --------------------------
	.section	.nv.callgraph,"",@"SHT_CUDA_CALLGRAPH"
	.align	4
	.sectionentsize	8
	.align		4
        /*0000*/ 	.word	0x00000000
	.align		4
        /*0004*/ 	.word	0xffffffff
	.align		4
        /*0008*/ 	.word	index@(_Z11hellokernelv)
	.align		4
        /*000c*/ 	.word	index@(vprintf)
	.align		4
        /*0010*/ 	.word	0x00000000
	.align		4
        /*0014*/ 	.word	0xfffffffe
	.align		4
        /*0018*/ 	.word	0x00000000
	.align		4
        /*001c*/ 	.word	0xfffffffd
	.align		4
        /*0020*/ 	.word	0x00000000
	.align		4
        /*0024*/ 	.word	0xfffffffc


//--------------------- .nv.constant4             --------------------------
	.section	.nv.constant4,"a",@progbits
	.align	8
	.align		8
.nv.constant4:
        /*0000*/ 	.dword	vprintf
	.align		8
        /*0008*/ 	.dword	$str


//--------------------- .text._Z11hellokernelv    --------------------------
	.section	.text._Z11hellokernelv,"ax",@progbits
	.align	128
        .global         _Z11hellokernelv
        .type           _Z11hellokernelv,@function
        .size           _Z11hellokernelv,(.L_x_2 - _Z11hellokernelv)
        .other          _Z11hellokernelv,@"STO_CUDA_ENTRY STV_DEFAULT"
_Z11hellokernelv:
.text._Z11hellokernelv:
[----:B------:R-:W0:Y:S01]  /*0000*/  LDC R1, c[0x0][0x37c] ;  /* 0x0000df00ff017b82 */ /* 0x000e220000000800 */
[----:B------:R-:W1:Y:S01]  /*0010*/  S2R R3, SR_TID.X ;  /* 0x0000000000037919 */ /* 0x000e620000002100 */
[----:B------:R-:W2:Y:S06]  /*0020*/  LDCU UR5, c[0x0][0x2fc] ;  /* 0x00005f80ff0577ac */ /* 0x000eac0008000800 */
[----:B------:R-:W1:Y:S01]  /*0030*/  S2UR UR6, SR_CTAID.X ;  /* 0x00000000000679c3 */ /* 0x000e620000002500 */
[----:B------:R-:W-:Y:S01]  /*0040*/  MOV R2, 0x0 ;  /* 0x0000000000027802 */ /* 0x000fe20000000f00 */
[----:B0-----:R-:W-:Y:S01]  /*0050*/  VIADD R1, R1, 0xfffffff8 ;  /* 0xfffffff801017836 */ /* 0x001fe20000000000 */
[----:B------:R-:W0:Y:S05]  /*0060*/  LDCU UR4, c[0x0][0x2f8] ;  /* 0x00005f00ff0477ac */ /* 0x000e2a0008000800 */
[----:B------:R-:W1:Y:S01]  /*0070*/  LDC R0, c[0x0][0x360] ;  /* 0x0000d800ff007b82 */ /* 0x000e620000000800 */
[----:B0-----:R-:W-:-:S05]  /*0080*/  IADD3 R6, P0, PT, R1, UR4, RZ ;  /* 0x0000000401067c10 */ /* 0x001fca000ff1e0ff */
[----:B--2---:R-:W-:Y:S02]  /*0090*/  IMAD.X R7, RZ, RZ, UR5, P0 ;  /* 0x00000005ff077e24 */ /* 0x004fe400080e06ff */
[----:B-1----:R-:W-:Y:S01]  /*00a0*/  IMAD R0, R0, UR6, R3 ;  /* 0x0000000600007c24 */ /* 0x002fe2000f8e0203 */
[----:B------:R-:W0:Y:S01]  /*00b0*/  LDCU.64 UR6, c[0x4][0x8] ;  /* 0x01000100ff0677ac */ /* 0x000e220008000a00 */
[----:B------:R-:W1:Y:S03]  /*00c0*/  LDC.64 R2, c[0x4][R2] ;  /* 0x0100000002027b82 */ /* 0x000e660000000a00 */
[----:B------:R2:W-:Y:S01]  /*00d0*/  STL [R1], R0 ;  /* 0x0000000001007387 */ /* 0x0005e20000100800 */
[----:B0-----:R-:W-:Y:S01]  /*00e0*/  IMAD.U32 R4, RZ, RZ, UR6 ;  /* 0x00000006ff047e24 */ /* 0x001fe2000f8e00ff */
[----:B--2---:R-:W-:-:S07]  /*00f0*/  MOV R5, UR7 ;  /* 0x0000000700057c02 */ /* 0x004fce0008000f00 */
[----:B------:R-:W-:-:S07]  /*0100*/  LEPC R20, `(.L_x_0) ;  /* 0x000000001014794e */ /* 0x000fce0000000000 */
[----:B-1----:R-:W-:Y:S05]  /*0110*/  CALL.ABS.NOINC R2 ;  /* 0x0000000002007343 */ /* 0x002fea0003c00000 */
.L_x_0:
[----:B------:R-:W-:Y:S05]  /*0120*/  EXIT ;  /* 0x000000000000794d */ /* 0x000fea0003800000 */
.L_x_1:
[----:B------:R-:W-:-:S00]  /*0130*/  BRA `(.L_x_1) ;  /* 0xfffffffc00fc7947 */ /* 0x000fc0000383ffff */
[----:B------:R-:W-:-:S00]  /*0140*/  NOP ;  /* 0x0000000000007918 */ /* 0x000fc00000000000 */
        /* <DEDUP_REMOVED lines=11> */
.L_x_2:


//--------------------- .nv.global.init           --------------------------
	.section	.nv.global.init,"aw",@progbits
.nv.global.init:
	.type		$str,@object
	.size		$str,(.L_0 - $str)
$str:
        /*0000*/ 	.byte	0x49, 0x27, 0x6d, 0x3a, 0x20, 0x25, 0x64, 0x0a, 0x00
.L_0:


//--------------------- .nv.shared.reserved.0     --------------------------
	.section	.nv.shared.reserved.0,"aw",@nobits
	.weak		__nv_reservedSMEM_offset_0_alias
	.size		__nv_reservedSMEM_offset_0_alias, 0, 64
	.other		__nv_reservedSMEM_offset_0_alias,@"STO_CUDA_RESERVED_SHARED STV_DEFAULT"
__nv_reservedSMEM_offset_0_alias:
	.zero		0
	.zero		64


//--------------------- .nv.constant0._Z11hellokernelv --------------------------
	.section	.nv.constant0._Z11hellokernelv,"a",@progbits
	.sectionflags	@""
	.align	4
.nv.constant0._Z11hellokernelv:
	.zero		896


//--------------------- SYMBOLS --------------------------

	.type		.nv.reservedSmem.offset0,@object
	.size		.nv.reservedSmem.offset0,0x4
	.type		vprintf,@function
